//
// Generated by NVIDIA NVVM Compiler
//
// Compiler Build ID: CL-36424714
// Cuda compilation tools, release 13.0, V13.0.88
// Based on NVVM 20.0.0
//

.version 9.0
.target sm_100
.address_size 64

	// .globl	_Z14hello_from_gpuv
.extern .func  (.param .b32 func_retval0) vprintf
(
	.param .b64 vprintf_param_0,
	.param .b64 vprintf_param_1
)
;
.global .align 1 .b8 $str[64] = {72, 101, 108, 108, 111, 32, 102, 114, 111, 109, 32, 71, 80, 85, 32, 102, 114, 111, 109, 32, 98, 108, 111, 99, 107, 32, 40, 37, 100, 44, 32, 37, 100, 44, 32, 37, 100, 41, 32, 97, 110, 100, 32, 116, 104, 114, 101, 97, 100, 32, 40, 37, 100, 44, 32, 37, 100, 44, 32, 37, 100, 41, 10};

.visible .entry _Z14hello_from_gpuv()
{
	.local .align 8 .b8 	__local_depot0[24];
	.reg .b64 	%SP;
	.reg .b64 	%SPL;
	.reg .pred 	%p<10>;
	.reg .b32 	%r<48>;
	.reg .b64 	%rd<18>;

	mov.u64 	%SPL, __local_depot0;
	cvta.local.u64 	%SP, %SPL;
	add.u64 	%rd2, %SP, 0;
	add.u64 	%rd1, %SPL, 0;
	mov.u32 	%r1, %ntid.x;
	mov.u32 	%r2, %tid.x;
	mov.u32 	%r3, %ctaid.x;
	mov.u32 	%r4, %ctaid.y;
	mov.u32 	%r5, %ctaid.z;
	mov.u32 	%r6, %tid.y;
	mov.u32 	%r7, %tid.z;
	and.b32  	%r8, %r1, 3;
	setp.eq.s32 	%p1, %r8, 0;
	mov.u32 	%r44, %r1;
	@%p1 bra 	$L__BB0_5;
	add.s32 	%r43, %r1, -1;
	sub.s32 	%r42, %r1, %r2;
	neg.s32 	%r41, %r8;
	mov.u64 	%rd3, $str;
$L__BB0_2:
	.pragma "nounroll";
	mov.u32 	%r44, %r43;
	setp.ne.s32 	%p2, %r42, 1;
	@%p2 bra 	$L__BB0_4;
	st.local.v2.u32 	[%rd1], {%r3, %r4};
	st.local.v2.u32 	[%rd1+8], {%r5, %r2};
	st.local.v2.u32 	[%rd1+16], {%r6, %r7};
	cvta.global.u64 	%rd4, %rd3;
	{ // callseq 0, 0
	.param .b64 param0;
	st.param.b64 	[param0], %rd4;
	.param .b64 param1;
	st.param.b64 	[param1], %rd2;
	.param .b32 retval0;
	call.uni (retval0), 
	vprintf, 
	(
	param0, 
	param1
	);
	ld.param.b32 	%r28, [retval0];
	} // callseq 0
$L__BB0_4:
	bar.sync 	0;
	add.s32 	%r43, %r44, -1;
	add.s32 	%r42, %r42, -1;
	add.s32 	%r41, %r41, 1;
	setp.ne.s32 	%p3, %r41, 0;
	@%p3 bra 	$L__BB0_2;
$L__BB0_5:
	setp.lt.u32 	%p4, %r1, 4;
	@%p4 bra 	$L__BB0_16;
	sub.s32 	%r30, %r2, %r44;
	add.s32 	%r47, %r30, 2;
	sub.s32 	%r31, %r44, %r2;
	add.s32 	%r46, %r31, -2;
	add.s32 	%r45, %r44, -4;
	mov.u64 	%rd6, $str;
$L__BB0_7:
	setp.ne.s32 	%p5, %r46, -1;
	@%p5 bra 	$L__BB0_9;
	st.local.v2.u32 	[%rd1], {%r3, %r4};
	st.local.v2.u32 	[%rd1+8], {%r5, %r2};
	st.local.v2.u32 	[%rd1+16], {%r6, %r7};
	cvta.global.u64 	%rd7, %rd6;
	{ // callseq 1, 0
	.param .b64 param0;
	st.param.b64 	[param0], %rd7;
	.param .b64 param1;
	st.param.b64 	[param1], %rd2;
	.param .b32 retval0;
	call.uni (retval0), 
	vprintf, 
	(
	param0, 
	param1
	);
	ld.param.b32 	%r32, [retval0];
	} // callseq 1
$L__BB0_9:
	bar.sync 	0;
	setp.ne.s32 	%p6, %r47, 0;
	@%p6 bra 	$L__BB0_11;
	st.local.v2.u32 	[%rd1], {%r3, %r4};
	st.local.v2.u32 	[%rd1+8], {%r5, %r2};
	st.local.v2.u32 	[%rd1+16], {%r6, %r7};
	cvta.global.u64 	%rd10, %rd6;
	{ // callseq 2, 0
	.param .b64 param0;
	st.param.b64 	[param0], %rd10;
	.param .b64 param1;
	st.param.b64 	[param1], %rd2;
	.param .b32 retval0;
	call.uni (retval0), 
	vprintf, 
	(
	param0, 
	param1
	);
	ld.param.b32 	%r34, [retval0];
	} // callseq 2
$L__BB0_11:
	bar.sync 	0;
	setp.ne.s32 	%p7, %r46, 1;
	@%p7 bra 	$L__BB0_13;
	st.local.v2.u32 	[%rd1], {%r3, %r4};
	st.local.v2.u32 	[%rd1+8], {%r5, %r2};
	st.local.v2.u32 	[%rd1+16], {%r6, %r7};
	cvta.global.u64 	%rd13, %rd6;
	{ // callseq 3, 0
	.param .b64 param0;
	st.param.b64 	[param0], %rd13;
	.param .b64 param1;
	st.param.b64 	[param1], %rd2;
	.param .b32 retval0;
	call.uni (retval0), 
	vprintf, 
	(
	param0, 
	param1
	);
	ld.param.b32 	%r36, [retval0];
	} // callseq 3
$L__BB0_13:
	bar.sync 	0;
	setp.ne.s32 	%p8, %r47, -2;
	@%p8 bra 	$L__BB0_15;
	st.local.v2.u32 	[%rd1], {%r3, %r4};
	st.local.v2.u32 	[%rd1+8], {%r5, %r2};
	st.local.v2.u32 	[%rd1+16], {%r6, %r7};
	cvta.global.u64 	%rd16, %rd6;
	{ // callseq 4, 0
	.param .b64 param0;
	st.param.b64 	[param0], %rd16;
	.param .b64 param1;
	st.param.b64 	[param1], %rd2;
	.param .b32 retval0;
	call.uni (retval0), 
	vprintf, 
	(
	param0, 
	param1
	);
	ld.param.b32 	%r38, [retval0];
	} // callseq 4
$L__BB0_15:
	bar.sync 	0;
	add.s32 	%r47, %r47, 4;
	add.s32 	%r46, %r46, -4;
	add.s32 	%r27, %r45, -4;
	add.s32 	%r40, %r45, 4;
	setp.gt.s32 	%p9, %r40, 4;
	mov.u32 	%r45, %r27;
	@%p9 bra 	$L__BB0_7;
$L__BB0_16:
	ret;

}


// ===== COMPILED SASS (sm_100) =====

	.target	sm_100

	.elftype	@"ET_EXEC"


//--------------------- .note.nv.tkinfo           --------------------------
	.section	.note.nv.tkinfo,"",@"SHT_NOTE"
	.sectionflags	@"SHF_NOTE_NV_TKINFO"
	.tkinfo
        /*0018*/ 	.word	0x00000002
        /*0030*/ 	.string	""
        /*0030*/ 	.string	"ptxas"
        /*0030*/ 	.string	"Cuda compilation tools, release 13.0, V13.0.88"
        /*0030*/ 	.string	"Build cuda_13.0.r13.0/compiler.36424714_0"
        /*0030*/ 	.string	"-arch sm_100 -m 64 "



//--------------------- .note.nv.cuinfo           --------------------------
	.section	.note.nv.cuinfo,"",@"SHT_NOTE"
	.sectionflags	@"SHF_NOTE_NV_CUINFO"
        /*0018*/ 	.short	0x0002
        /*001a*/ 	.short	0x0064
        /*001c*/ 	.short	0x0082
	.zero		2


//--------------------- .nv.info                  --------------------------
	.section	.nv.info,"",@"SHT_CUDA_INFO"
	.align	4


	//----- nvinfo : EIATTR_REGCOUNT
	.align		4
        /*0000*/ 	.byte	0x04, 0x2f
        /*0002*/ 	.short	(.L_2 - .L_1)
	.align		4
.L_1:
        /*0004*/ 	.word	index@(_Z14hello_from_gpuv)
        /*0008*/ 	.word	0x0000001c


	//----- nvinfo : EIATTR_FRAME_SIZE
	.align		4
.L_2:
        /*000c*/ 	.byte	0x04, 0x11
        /*000e*/ 	.short	(.L_4 - .L_3)
	.align		4
.L_3:
        /*0010*/ 	.word	index@(_Z14hello_from_gpuv)
        /*0014*/ 	.word	0x00000018


	//----- nvinfo : EIATTR_MIN_STACK_SIZE
	.align		4
.L_4:
        /*0018*/ 	.byte	0x04, 0x12
        /*001a*/ 	.short	(.L_6 - .L_5)
	.align		4
.L_5:
        /*001c*/ 	.word	index@(_Z14hello_from_gpuv)
        /*0020*/ 	.word	0x00000018
.L_6:


//--------------------- .nv.compat                --------------------------
	.section	.nv.compat,"",@"SHT_CUDA_COMPAT_INFO"
	.align	4
        /*0000*/ 	.byte	0x02, 0x09, 0x00, 0x00, 0x02, 0x02, 0x01, 0x00, 0x02, 0x05, 0x05, 0x00, 0x03, 0x07, 0x01, 0x01
        /*0010*/ 	.byte	0x02, 0x03, 0x00, 0x00, 0x02, 0x06, 0x01, 0x00, 0x04, 0x0b, 0x08, 0x00, 0x09, 0x00, 0x00, 0x00
        /*0020*/ 	.byte	0x00, 0x00, 0x00, 0x00


//--------------------- .nv.info._Z14hello_from_gpuv --------------------------
	.section	.nv.info._Z14hello_from_gpuv,"",@"SHT_CUDA_INFO"
	.sectionflags	@""
	.align	4


	//----- nvinfo : EIATTR_CUDA_API_VERSION
	.align		4
        /*0000*/ 	.byte	0x04, 0x37
        /*0002*/ 	.short	(.L_8 - .L_7)
.L_7:
        /*0004*/ 	.word	0x00000082


	//----- nvinfo : EIATTR_SPARSE_MMA_MASK
	.align		4
.L_8:
        /*0008*/ 	.byte	0x03, 0x50
        /*000a*/ 	.short	0x0000


	//----- nvinfo : EIATTR_MAXREG_COUNT
	.align		4
        /*000c*/ 	.byte	0x03, 0x1b
        /*000e*/ 	.short	0x00ff


	//----- nvinfo : EIATTR_NUM_BARRIERS
	.align		4
        /*0010*/ 	.byte	0x02, 0x4c
        /*0012*/ 	.byte	0x01
	.zero		1


	//----- nvinfo : EIATTR_EXTERNS
	.align		4
        /*0014*/ 	.byte	0x04, 0x0f
        /*0016*/ 	.short	(.L_10 - .L_9)


	//   ....[0]....
	.align		4
.L_9:
        /*0018*/ 	.word	index@(vprintf)


	//----- nvinfo : EIATTR_MERCURY_ISA_VERSION
	.align		4
.L_10:
        /*001c*/ 	.byte	0x03, 0x5f
        /*001e*/ 	.short	0x0101


	//----- nvinfo : EIATTR_VRC_CTA_INIT_COUNT
	.align		4
        /*0020*/ 	.byte	0x02, 0x4a
	.zero		1
	.zero		1


	//----- nvinfo : EIATTR_SYSCALL_OFFSETS
	.align		4
        /*0024*/ 	.byte	0x04, 0x46
        /*0026*/ 	.short	(.L_12 - .L_11)


	//   ....[0]....
.L_11:
        /*0028*/ 	.word	0x00000250


	//   ....[1]....
        /*002c*/ 	.word	0x00000410


	//   ....[2]....
        /*0030*/ 	.word	0x00000510


	//   ....[3]....
        /*0034*/ 	.word	0x00000610


	//   ....[4]....
        /*0038*/ 	.word	0x00000710


	//----- nvinfo : EIATTR_EXIT_INSTR_OFFSETS
	.align		4
.L_12:
        /*003c*/ 	.byte	0x04, 0x1c
        /*003e*/ 	.short	(.L_14 - .L_13)


	//   ....[0]....
.L_13:
        /*0040*/ 	.word	0x000002e0


	//   ....[1]....
        /*0044*/ 	.word	0x000007a0


	//----- nvinfo : EIATTR_CRS_STACK_SIZE
	.align		4
.L_14:
        /*0048*/ 	.byte	0x04, 0x1e
        /*004a*/ 	.short	(.L_16 - .L_15)
.L_15:
        /*004c*/ 	.word	0x00000000


	//----- nvinfo : EIATTR_SW_WAR
	.align		4
.L_16:
        /*0050*/ 	.byte	0x04, 0x36
        /*0052*/ 	.short	(.L_18 - .L_17)
.L_17:
        /*0054*/ 	.word	0x00000008
.L_18:


//--------------------- .nv.callgraph             --------------------------
	.section	.nv.callgraph,"",@"SHT_CUDA_CALLGRAPH"
	.align	4
	.sectionentsize	8
	.align		4
        /*0000*/ 	.word	0x00000000
	.align		4
        /*0004*/ 	.word	0xffffffff
	.align		4
        /*0008*/ 	.word	index@(_Z14hello_from_gpuv)
	.align		4
        /*000c*/ 	.word	index@(vprintf)
	.align		4
        /*0010*/ 	.word	0x00000000
	.align		4
        /*0014*/ 	.word	0xfffffffe
	.align		4
        /*0018*/ 	.word	0x00000000
	.align		4
        /*001c*/ 	.word	0xfffffffd
	.align		4
        /*0020*/ 	.word	0x00000000
	.align		4
        /*0024*/ 	.word	0xfffffffc


//--------------------- .nv.constant4             --------------------------
	.section	.nv.constant4,"a",@progbits
	.align	8
	.align		8
.nv.constant4:
        /*0000*/ 	.dword	vprintf
	.align		8
        /*0008*/ 	.dword	$str


//--------------------- .text._Z14hello_from_gpuv --------------------------
	.section	.text._Z14hello_from_gpuv,"ax",@progbits
	.align	128
        .global         _Z14hello_from_gpuv
        .type           _Z14hello_from_gpuv,@function
        .size           _Z14hello_from_gpuv,(.L_x_9 - _Z14hello_from_gpuv)
        .other          _Z14hello_from_gpuv,@"STO_CUDA_ENTRY STV_DEFAULT"
_Z14hello_from_gpuv:
.text._Z14hello_from_gpuv:
[----:B------:R-:W0:Y:S02]  /*0000*/  LDC R1, c[0x0][0x37c] ;  /* 0x0000df00ff017b82 */ /* 0x000e240000000800 */
[----:B0-----:R-:W-:Y:S01]  /*0010*/  VIADD R1, R1, 0xffffffe8 ;  /* 0xffffffe801017836 */ /* 0x001fe20000000000 */
[----:B------:R-:W0:Y:S01]  /*0020*/  LDCU UR4, c[0x0][0x2f8] ;  /* 0x00005f00ff0477ac */ /* 0x000e220008000800 */
[----:B------:R-:W1:Y:S01]  /*0030*/  S2R R19, SR_TID.X ;  /* 0x0000000000137919 */ /* 0x000e620000002100 */
[----:B------:R-:W2:Y:S02]  /*0040*/  LDCU UR5, c[0x0][0x2fc] ;  /* 0x00005f80ff0577ac */ /* 0x000ea40008000800 */
[----:B------:R-:W-:Y:S01]  /*0050*/  R2UR UR42, R1 ;  /* 0x00000000012a72ca */ /* 0x000fe200000e0000 */
[----:B------:R-:W3:Y:S01]  /*0060*/  S2R R16, SR_CTAID.X ;  /* 0x0000000000107919 */ /* 0x000ee20000002500 */
[----:B------:R-:W4:Y:S01]  /*0070*/  LDCU UR38, c[0x0][0x360] ;  /* 0x00006c00ff2677ac */ /* 0x000f220008000800 */
[----:B------:R-:W5:Y:S01]  /*0080*/  S2R R17, SR_CTAID.Y ;  /* 0x0000000000117919 */ /* 0x000f620000002600 */
[----:B------:R-:W1:Y:S01]  /*0090*/  S2R R18, SR_CTAID.Z ;  /* 0x0000000000127919 */ /* 0x000e620000002700 */
[----:B------:R-:W1:Y:S08]  /*00a0*/  S2R R22, SR_TID.Y ;  /* 0x0000000000167919 */ /* 0x000e700000002200 */
[----:B0-----:R-:W-:Y:S01]  /*00b0*/  UIADD3 UR39, UP0, UPT, UR42, UR4, URZ ;  /* 0x000000042a277290 */ /* 0x001fe2000ff1e0ff */
[----:B------:R-:W0:Y:S03]  /*00c0*/  S2R R23, SR_TID.Z ;  /* 0x0000000000177919 */ /* 0x000e260000002300 */
[----:B--2---:R-:W-:-:S02]  /*00d0*/  UIADD3.X UR40, UPT, UPT, URZ, UR5, URZ, UP0, !UPT ;  /* 0x00000005ff287290 */ /* 0x004fc400087fe4ff */
[----:B----4-:R-:W-:Y:S02]  /*00e0*/  ULOP3.LUT UP0, UR4, UR38, 0x3, URZ, 0xc0, !UPT ;  /* 0x0000000326047892 */ /* 0x010fe4000f80c0ff */
[----:B------:R-:W-:-:S07]  /*00f0*/  UMOV UR36, UR38 ;  /* 0x0000002600247c82 */ /* 0x000fce0008000000 */
[----:B------:R-:W-:Y:S05]  /*0100*/  BRA.U !UP0, `(.L_x_0) ;  /* 0x00000001086c7547 */ /* 0x000fea000b800000 */
[----:B-1----:R-:W-:Y:S01]  /*0110*/  IADD3 R24, PT, PT, -R19, UR38, RZ ;  /* 0x0000002613187c10 */ /* 0x002fe2000fffe1ff */
[----:B------:R-:W-:Y:S02]  /*0120*/  UIADD3 UR5, UPT, UPT, UR38, -0x1, URZ ;  /* 0xffffffff26057890 */ /* 0x000fe4000fffe0ff */
[----:B------:R-:W-:-:S12]  /*0130*/  UIADD3 UR37, UPT, UPT, -UR4, URZ, URZ ;  /* 0x000000ff04257290 */ /* 0x000fd8000fffe1ff */
.L_x_2:
[----:B------:R-:W-:Y:S01]  /*0140*/  ISETP.NE.AND P0, PT, R24, 0x1, PT ;  /* 0x000000011800780c */ /* 0x000fe20003f05270 */
[----:B------:R-:W-:Y:S01]  /*0150*/  UIADD3 UR37, UPT, UPT, UR37, 0x1, URZ ;  /* 0x0000000125257890 */ /* 0x000fe2000fffe0ff */
[----:B------:R-:W-:-:S03]  /*0160*/  UMOV UR36, UR5 ;  /* 0x0000000500247c82 */ /* 0x000fc60008000000 */
[----:B------:R-:W-:-:S04]  /*0170*/  UISETP.NE.AND UP0, UPT, UR37, URZ, UPT ;  /* 0x000000ff2500728c */ /* 0x000fc8000bf05270 */
[----:B------:R-:W-:-:S04]  /*0180*/  UP2UR UR41, UPR, URZ, 0x1 ;  /* 0x00000001ff297883 */ /* 0x000fc80008000000 */
[----:B------:R-:W-:Y:S08]  /*0190*/  @P0 BRA `(.L_x_1) ;  /* 0x0000000000300947 */ /* 0x000ff00003800000 */
[----:B------:R-:W-:Y:S01]  /*01a0*/  MOV R0, 0x0 ;  /* 0x0000000000007802 */ /* 0x000fe20000000f00 */
[----:B---3-5:R1:W-:Y:S01]  /*01b0*/  STL.64 [R1], R16 ;  /* 0x0000001001007387 */ /* 0x0283e20000100a00 */
[----:B------:R-:W2:Y:S01]  /*01c0*/  LDCU.64 UR4, c[0x4][0x8] ;  /* 0x01000100ff0477ac */ /* 0x000ea20008000a00 */
[----:B------:R-:W-:Y:S01]  /*01d0*/  IMAD.U32 R6, RZ, RZ, UR39 ;  /* 0x00000027ff067e24 */ /* 0x000fe2000f8e00ff */
[----:B------:R1:W3:Y:S01]  /*01e0*/  LDC.64 R2, c[0x4][R0] ;  /* 0x0100000000027b82 */ /* 0x0002e20000000a00 */
[----:B------:R1:W-:Y:S01]  /*01f0*/  STL.64 [R1+0x8], R18 ;  /* 0x0000081201007387 */ /* 0x0003e20000100a00 */
[----:B------:R-:W-:-:S03]  /*0200*/  IMAD.U32 R7, RZ, RZ, UR40 ;  /* 0x00000028ff077e24 */ /* 0x000fc6000f8e00ff */
[----:B0-----:R1:W-:Y:S01]  /*0210*/  STL.64 [R1+0x10], R22 ;  /* 0x0000101601007387 */ /* 0x0013e20000100a00 */
[----:B--2---:R-:W-:Y:S02]  /*0220*/  IMAD.U32 R4, RZ, RZ, UR4 ;  /* 0x00000004ff047e24 */ /* 0x004fe4000f8e00ff */
[----:B-1----:R-:W-:-:S07]  /*0230*/  IMAD.U32 R5, RZ, RZ, UR5 ;  /* 0x00000005ff057e24 */ /* 0x002fce000f8e00ff */
[----:B------:R-:W-:-:S07]  /*0240*/  LEPC R20, `(.L_x_1) ;  /* 0x000000001014794e */ /* 0x000fce0000000000 */
[----:B---3--:R-:W-:Y:S05]  /*0250*/  CALL.ABS.NOINC R2 ;  /* 0x0000000002007343 */ /* 0x008fea0003c00000 */
.L_x_1:
[----:B------:R-:W-:Y:S05]  /*0260*/  WARPSYNC.ALL ;  /* 0x0000000000007948 */ /* 0x000fea0003800000 */
[----:B------:R-:W-:Y:S01]  /*0270*/  BAR.SYNC.DEFER_BLOCKING 0x0 ;  /* 0x0000000000007b1d */ /* 0x000fe20000010000 */
[----:B------:R-:W-:Y:S01]  /*0280*/  UISETP.NE.AND UP0, UPT, UR41, URZ, UPT ;  /* 0x000000ff2900728c */ /* 0x000fe2000bf05270 */
[----:B------:R-:W-:Y:S01]  /*0290*/  VIADD R24, R24, 0xffffffff ;  /* 0xffffffff18187836 */ /* 0x000fe20000000000 */
[----:B------:R-:W-:-:S07]  /*02a0*/  UIADD3 UR5, UPT, UPT, UR36, -0x1, URZ ;  /* 0xffffffff24057890 */ /* 0x000fce000fffe0ff */
[----:B------:R-:W-:Y:S05]  /*02b0*/  BRA.U UP0, `(.L_x_2) ;  /* 0xfffffffd00a07547 */ /* 0x000fea000b83ffff */
.L_x_0:
[----:B------:R-:W-:-:S06]  /*02c0*/  UISETP.GE.U32.AND UP0, UPT, UR38, 0x4, UPT ;  /* 0x000000042600788c */ /* 0x000fcc000bf06070 */
[----:B------:R-:W-:-:S13]  /*02d0*/  PLOP3.LUT P0, PT, PT, PT, UP0, 0x80, 0x8 ;  /* 0x000000000008781c */ /* 0x000fda0003f0f008 */
[----:B------:R-:W-:Y:S05]  /*02e0*/  @!P0 EXIT ;  /* 0x000000000000894d */ /* 0x000fea0003800000 */
[----:B------:R-:W-:Y:S01]  /*02f0*/  IMAD.U32 R24, RZ, RZ, UR36 ;  /* 0x00000024ff187e24 */ /* 0x000fe2000f8e00ff */
[----:B------:R-:W-:Y:S01]  /*0300*/  MOV R0, UR36 ;  /* 0x0000002400007c02 */ /* 0x000fe20008000f00 */
[----:B------:R-:W-:-:S03]  /*0310*/  UIADD3 UR37, UPT, UPT, UR36, -0x4, URZ ;  /* 0xfffffffc24257890 */ /* 0x000fc6000fffe0ff */
[----:B-1----:R-:W-:Y:S02]  /*0320*/  IADD3 R25, PT, PT, R19, 0x2, -R0 ;  /* 0x0000000213197810 */ /* 0x002fe40007ffe800 */
[----:B------:R-:W-:-:S07]  /*0330*/  IADD3 R24, PT, PT, R24, -0x2, -R19 ;  /* 0xfffffffe18187810 */ /* 0x000fce0007ffe813 */
.L_x_7:
[----:B------:R-:W-:-:S13]  /*0340*/  ISETP.NE.AND P0, PT, R24, -0x1, PT ;  /* 0xffffffff1800780c */ /* 0x000fda0003f05270 */
[----:B------:R-:W-:Y:S05]  /*0350*/  @P0 BRA `(.L_x_3) ;  /* 0x0000000000300947 */ /* 0x000fea0003800000 */
        /* <DEDUP_REMOVED lines=12> */
.L_x_3:
[----:B------:R-:W-:Y:S01]  /*0420*/  ISETP.NE.AND P0, PT, R25, RZ, PT ;  /* 0x000000ff1900720c */ /* 0x000fe20003f05270 */
[----:B------:R-:W-:Y:S05]  /*0430*/  WARPSYNC.ALL ;  /* 0x0000000000007948 */ /* 0x000fea0003800000 */
[----:B------:R-:W-:Y:S07]  /*0440*/  BAR.SYNC.DEFER_BLOCKING 0x0 ;  /* 0x0000000000007b1d */ /* 0x000fee0000010000 */
        /* <DEDUP_REMOVED lines=9> */
[----:B--2---:R-:W-:Y:S01]  /*04e0*/  MOV R4, UR4 ;  /* 0x0000000400047c02 */ /* 0x004fe20008000f00 */
[----:B-1----:R-:W-:-:S07]  /*04f0*/  IMAD.U32 R5, RZ, RZ, UR5 ;  /* 0x00000005ff057e24 */ /* 0x002fce000f8e00ff */
[----:B------:R-:W-:-:S07]  /*0500*/  LEPC R20, `(.L_x_4) ;  /* 0x000000001014794e */ /* 0x000fce0000000000 */
[----:B---3--:R-:W-:Y:S05]  /*0510*/  CALL.ABS.NOINC R2 ;  /* 0x0000000002007343 */ /* 0x008fea0003c00000 */
.L_x_4:
[----:B------:R-:W-:Y:S01]  /*0520*/  ISETP.NE.AND P0, PT, R24, 0x1, PT ;  /* 0x000000011800780c */ /* 0x000fe20003f05270 */
        /* <DEDUP_REMOVED lines=11> */
[----:B--2---:R-:W-:Y:S01]  /*05e0*/  IMAD.U32 R4, RZ, RZ, UR4 ;  /* 0x00000004ff047e24 */ /* 0x004fe2000f8e00ff */
[----:B-1----:R-:W-:-:S07]  /*05f0*/  MOV R5, UR5 ;  /* 0x0000000500057c02 */ /* 0x002fce0008000f00 */
[----:B------:R-:W-:-:S07]  /*0600*/  LEPC R20, `(.L_x_5) ;  /* 0x000000001014794e */ /* 0x000fce0000000000 */
[----:B---3--:R-:W-:Y:S05]  /*0610*/  CALL.ABS.NOINC R2 ;  /* 0x0000000002007343 */ /* 0x008fea0003c00000 */
.L_x_5:
[----:B------:R-:W-:Y:S01]  /*0620*/  ISETP.NE.AND P0, PT, R25, -0x2, PT ;  /* 0xfffffffe1900780c */ /* 0x000fe20003f05270 */
[----:B------:R-:W-:Y:S05]  /*0630*/  WARPSYNC.ALL ;  /* 0x0000000000007948 */ /* 0x000fea0003800000 */
[----:B------:R-:W-:Y:S07]  /*0640*/  BAR.SYNC.DEFER_BLOCKING 0x0 ;  /* 0x0000000000007b1d */ /* 0x000fee0000010000 */
[----:B------:R-:W-:Y:S05]  /*0650*/  @P0 BRA `(.L_x_6) ;  /* 0x0000000000300947 */ /* 0x000fea0003800000 */
[----:B------:R-:W-:Y:S01]  /*0660*/  MOV R0, 0x0 ;  /* 0x0000000000007802 */ /* 0x000fe20000000f00 */
[----:B---3-5:R1:W-:Y:S01]  /*0670*/  STL.64 [R1], R16 ;  /* 0x0000001001007387 */ /* 0x0283e20000100a00 */
[----:B------:R-:W2:Y:S01]  /*0680*/  LDCU.64 UR4, c[0x4][0x8] ;  /* 0x01000100ff0477ac */ /* 0x000ea20008000a00 */
[----:B------:R-:W-:Y:S01]  /*0690*/  MOV R6, UR39 ;  /* 0x0000002700067c02 */ /* 0x000fe20008000f00 */
        /* <DEDUP_REMOVED lines=8> */
.L_x_6:
[----:B------:R-:W-:Y:S05]  /*0720*/  WARPSYNC.ALL ;  /* 0x0000000000007948 */ /* 0x000fea0003800000 */
[----:B------:R-:W-:Y:S01]  /*0730*/  BAR.SYNC.DEFER_BLOCKING 0x0 ;  /* 0x0000000000007b1d */ /* 0x000fe20000010000 */
[----:B------:R-:W-:Y:S01]  /*0740*/  UIADD3 UR4, UPT, UPT, UR37, 0x4, URZ ;  /* 0x0000000425047890 */ /* 0x000fe2000fffe0ff */
[----:B------:R-:W-:Y:S01]  /*0750*/  VIADD R25, R25, 0x4 ;  /* 0x0000000419197836 */ /* 0x000fe20000000000 */
[----:B------:R-:W-:Y:S01]  /*0760*/  UIADD3 UR37, UPT, UPT, UR37, -0x4, URZ ;  /* 0xfffffffc25257890 */ /* 0x000fe2000fffe0ff */
[----:B------:R-:W-:Y:S01]  /*0770*/  VIADD R24, R24, 0xfffffffc ;  /* 0xfffffffc18187836 */ /* 0x000fe20000000000 */
[----:B------:R-:W-:-:S09]  /*0780*/  UISETP.GT.AND UP0, UPT, UR4, 0x4, UPT ;  /* 0x000000040400788c */ /* 0x000fd2000bf04270 */
[----:B------:R-:W-:Y:S05]  /*0790*/  BRA.U UP0, `(.L_x_7) ;  /* 0xfffffff900e87547 */ /* 0x000fea000b83ffff */
[----:B------:R-:W-:Y:S05]  /*07a0*/  EXIT ;  /* 0x000000000000794d */ /* 0x000fea0003800000 */
.L_x_8:
[----:B------:R-:W-:-:S00]  /*07b0*/  BRA `(.L_x_8) ;  /* 0xfffffffc00fc7947 */ /* 0x000fc0000383ffff */
[----:B------:R-:W-:-:S00]  /*07c0*/  NOP ;  /* 0x0000000000007918 */ /* 0x000fc00000000000 */
        /* <DEDUP_REMOVED lines=11> */
.L_x_9:


//--------------------- .nv.global.init           --------------------------
	.section	.nv.global.init,"aw",@progbits
.nv.global.init:
	.type		$str,@object
	.size		$str,(.L_0 - $str)
$str:
        /*0000*/ 	.byte	0x48, 0x65, 0x6c, 0x6c, 0x6f, 0x20, 0x66, 0x72, 0x6f, 0x6d, 0x20, 0x47, 0x50, 0x55, 0x20, 0x66
        /*0010*/ 	.byte	0x72, 0x6f, 0x6d, 0x20, 0x62, 0x6c, 0x6f, 0x63, 0x6b, 0x20, 0x28, 0x25, 0x64, 0x2c, 0x20, 0x25
        /*0020*/ 	.byte	0x64, 0x2c, 0x20, 0x25, 0x64, 0x29, 0x20, 0x61, 0x6e, 0x64, 0x20, 0x74, 0x68, 0x72, 0x65, 0x61
        /*0030*/ 	.byte	0x64, 0x20, 0x28, 0x25, 0x64, 0x2c, 0x20, 0x25, 0x64, 0x2c, 0x20, 0x25, 0x64, 0x29, 0x0a, 0x00
.L_0:


//--------------------- .nv.shared.reserved.0     --------------------------
	.section	.nv.shared.reserved.0,"aw",@nobits
	.weak		__nv_reservedSMEM_offset_0_alias
	.size		__nv_reservedSMEM_offset_0_alias, 0, 64
	.other		__nv_reservedSMEM_offset_0_alias,@"STO_CUDA_RESERVED_SHARED STV_DEFAULT"
__nv_reservedSMEM_offset_0_alias:
	.zero		0
	.zero		64


//--------------------- .nv.constant0._Z14hello_from_gpuv --------------------------
	.section	.nv.constant0._Z14hello_from_gpuv,"a",@progbits
	.sectionflags	@""
	.align	4
.nv.constant0._Z14hello_from_gpuv:
	.zero		896


//--------------------- SYMBOLS --------------------------

	.type		.nv.reservedSmem.offset0,@object
	.size		.nv.reservedSmem.offset0,0x4
	.type		vprintf,@function
